//
// Generated by NVIDIA NVVM Compiler
//
// Compiler Build ID: CL-36424714
// Cuda compilation tools, release 13.0, V13.0.88
// Based on NVVM 20.0.0
//

.version 9.0
.target sm_100
.address_size 64

	// .globl	_Z7spmvCSRPfPiS0_S_S_i

.visible .entry _Z7spmvCSRPfPiS0_S_S_i(
	.param .u64 .ptr .align 1 _Z7spmvCSRPfPiS0_S_S_i_param_0,
	.param .u64 .ptr .align 1 _Z7spmvCSRPfPiS0_S_S_i_param_1,
	.param .u64 .ptr .align 1 _Z7spmvCSRPfPiS0_S_S_i_param_2,
	.param .u64 .ptr .align 1 _Z7spmvCSRPfPiS0_S_S_i_param_3,
	.param .u64 .ptr .align 1 _Z7spmvCSRPfPiS0_S_S_i_param_4,
	.param .u32 _Z7spmvCSRPfPiS0_S_S_i_param_5
)
{
	.reg .pred 	%p<11>;
	.reg .b32 	%r<65>;
	.reg .b32 	%f<112>;
	.reg .b64 	%rd<87>;

	ld.param.u64 	%rd8, [_Z7spmvCSRPfPiS0_S_S_i_param_0];
	ld.param.u64 	%rd9, [_Z7spmvCSRPfPiS0_S_S_i_param_1];
	ld.param.u64 	%rd6, [_Z7spmvCSRPfPiS0_S_S_i_param_2];
	ld.param.u64 	%rd10, [_Z7spmvCSRPfPiS0_S_S_i_param_3];
	ld.param.u64 	%rd7, [_Z7spmvCSRPfPiS0_S_S_i_param_4];
	ld.param.u32 	%r23, [_Z7spmvCSRPfPiS0_S_S_i_param_5];
	cvta.to.global.u64 	%rd1, %rd10;
	cvta.to.global.u64 	%rd2, %rd9;
	cvta.to.global.u64 	%rd3, %rd8;
	mov.u32 	%r24, %ctaid.x;
	mov.u32 	%r25, %ntid.x;
	mov.u32 	%r26, %tid.x;
	mad.lo.s32 	%r1, %r24, %r25, %r26;
	setp.ge.s32 	%p1, %r1, %r23;
	@%p1 bra 	$L__BB0_15;
	cvta.to.global.u64 	%rd11, %rd6;
	mul.wide.s32 	%rd12, %r1, 4;
	add.s64 	%rd13, %rd11, %rd12;
	ld.global.u32 	%r60, [%rd13];
	ld.global.u32 	%r3, [%rd13+4];
	setp.ge.s32 	%p2, %r60, %r3;
	mov.f32 	%f111, 0f00000000;
	@%p2 bra 	$L__BB0_14;
	sub.s32 	%r4, %r3, %r60;
	and.b32  	%r5, %r4, 15;
	sub.s32 	%r27, %r60, %r3;
	setp.gt.u32 	%p3, %r27, -16;
	mov.f32 	%f111, 0f00000000;
	@%p3 bra 	$L__BB0_5;
	and.b32  	%r28, %r4, -16;
	neg.s32 	%r58, %r28;
	add.s64 	%rd4, %rd3, 32;
	add.s64 	%rd5, %rd2, 32;
	mov.f32 	%f111, 0f00000000;
$L__BB0_4:
	.pragma "nounroll";
	mul.wide.s32 	%rd14, %r60, 4;
	add.s64 	%rd15, %rd4, %rd14;
	add.s64 	%rd16, %rd5, %rd14;
	ld.global.f32 	%f18, [%rd15+-32];
	ld.global.u32 	%r29, [%rd16+-32];
	mul.wide.s32 	%rd17, %r29, 4;
	add.s64 	%rd18, %rd1, %rd17;
	ld.global.f32 	%f19, [%rd18];
	fma.rn.f32 	%f20, %f18, %f19, %f111;
	ld.global.f32 	%f21, [%rd15+-28];
	ld.global.u32 	%r30, [%rd16+-28];
	mul.wide.s32 	%rd19, %r30, 4;
	add.s64 	%rd20, %rd1, %rd19;
	ld.global.f32 	%f22, [%rd20];
	fma.rn.f32 	%f23, %f21, %f22, %f20;
	ld.global.f32 	%f24, [%rd15+-24];
	ld.global.u32 	%r31, [%rd16+-24];
	mul.wide.s32 	%rd21, %r31, 4;
	add.s64 	%rd22, %rd1, %rd21;
	ld.global.f32 	%f25, [%rd22];
	fma.rn.f32 	%f26, %f24, %f25, %f23;
	ld.global.f32 	%f27, [%rd15+-20];
	ld.global.u32 	%r32, [%rd16+-20];
	mul.wide.s32 	%rd23, %r32, 4;
	add.s64 	%rd24, %rd1, %rd23;
	ld.global.f32 	%f28, [%rd24];
	fma.rn.f32 	%f29, %f27, %f28, %f26;
	ld.global.f32 	%f30, [%rd15+-16];
	ld.global.u32 	%r33, [%rd16+-16];
	mul.wide.s32 	%rd25, %r33, 4;
	add.s64 	%rd26, %rd1, %rd25;
	ld.global.f32 	%f31, [%rd26];
	fma.rn.f32 	%f32, %f30, %f31, %f29;
	ld.global.f32 	%f33, [%rd15+-12];
	ld.global.u32 	%r34, [%rd16+-12];
	mul.wide.s32 	%rd27, %r34, 4;
	add.s64 	%rd28, %rd1, %rd27;
	ld.global.f32 	%f34, [%rd28];
	fma.rn.f32 	%f35, %f33, %f34, %f32;
	ld.global.f32 	%f36, [%rd15+-8];
	ld.global.u32 	%r35, [%rd16+-8];
	mul.wide.s32 	%rd29, %r35, 4;
	add.s64 	%rd30, %rd1, %rd29;
	ld.global.f32 	%f37, [%rd30];
	fma.rn.f32 	%f38, %f36, %f37, %f35;
	ld.global.f32 	%f39, [%rd15+-4];
	ld.global.u32 	%r36, [%rd16+-4];
	mul.wide.s32 	%rd31, %r36, 4;
	add.s64 	%rd32, %rd1, %rd31;
	ld.global.f32 	%f40, [%rd32];
	fma.rn.f32 	%f41, %f39, %f40, %f38;
	ld.global.f32 	%f42, [%rd15];
	ld.global.u32 	%r37, [%rd16];
	mul.wide.s32 	%rd33, %r37, 4;
	add.s64 	%rd34, %rd1, %rd33;
	ld.global.f32 	%f43, [%rd34];
	fma.rn.f32 	%f44, %f42, %f43, %f41;
	ld.global.f32 	%f45, [%rd15+4];
	ld.global.u32 	%r38, [%rd16+4];
	mul.wide.s32 	%rd35, %r38, 4;
	add.s64 	%rd36, %rd1, %rd35;
	ld.global.f32 	%f46, [%rd36];
	fma.rn.f32 	%f47, %f45, %f46, %f44;
	ld.global.f32 	%f48, [%rd15+8];
	ld.global.u32 	%r39, [%rd16+8];
	mul.wide.s32 	%rd37, %r39, 4;
	add.s64 	%rd38, %rd1, %rd37;
	ld.global.f32 	%f49, [%rd38];
	fma.rn.f32 	%f50, %f48, %f49, %f47;
	ld.global.f32 	%f51, [%rd15+12];
	ld.global.u32 	%r40, [%rd16+12];
	mul.wide.s32 	%rd39, %r40, 4;
	add.s64 	%rd40, %rd1, %rd39;
	ld.global.f32 	%f52, [%rd40];
	fma.rn.f32 	%f53, %f51, %f52, %f50;
	ld.global.f32 	%f54, [%rd15+16];
	ld.global.u32 	%r41, [%rd16+16];
	mul.wide.s32 	%rd41, %r41, 4;
	add.s64 	%rd42, %rd1, %rd41;
	ld.global.f32 	%f55, [%rd42];
	fma.rn.f32 	%f56, %f54, %f55, %f53;
	ld.global.f32 	%f57, [%rd15+20];
	ld.global.u32 	%r42, [%rd16+20];
	mul.wide.s32 	%rd43, %r42, 4;
	add.s64 	%rd44, %rd1, %rd43;
	ld.global.f32 	%f58, [%rd44];
	fma.rn.f32 	%f59, %f57, %f58, %f56;
	ld.global.f32 	%f60, [%rd15+24];
	ld.global.u32 	%r43, [%rd16+24];
	mul.wide.s32 	%rd45, %r43, 4;
	add.s64 	%rd46, %rd1, %rd45;
	ld.global.f32 	%f61, [%rd46];
	fma.rn.f32 	%f62, %f60, %f61, %f59;
	ld.global.f32 	%f63, [%rd15+28];
	ld.global.u32 	%r44, [%rd16+28];
	mul.wide.s32 	%rd47, %r44, 4;
	add.s64 	%rd48, %rd1, %rd47;
	ld.global.f32 	%f64, [%rd48];
	fma.rn.f32 	%f111, %f63, %f64, %f62;
	add.s32 	%r60, %r60, 16;
	add.s32 	%r58, %r58, 16;
	setp.ne.s32 	%p4, %r58, 0;
	@%p4 bra 	$L__BB0_4;
$L__BB0_5:
	setp.eq.s32 	%p5, %r5, 0;
	@%p5 bra 	$L__BB0_14;
	and.b32  	%r12, %r4, 7;
	setp.lt.u32 	%p6, %r5, 8;
	@%p6 bra 	$L__BB0_8;
	mul.wide.s32 	%rd49, %r60, 4;
	add.s64 	%rd50, %rd3, %rd49;
	ld.global.f32 	%f66, [%rd50];
	add.s64 	%rd51, %rd2, %rd49;
	ld.global.u32 	%r45, [%rd51];
	mul.wide.s32 	%rd52, %r45, 4;
	add.s64 	%rd53, %rd1, %rd52;
	ld.global.f32 	%f67, [%rd53];
	fma.rn.f32 	%f68, %f66, %f67, %f111;
	ld.global.f32 	%f69, [%rd50+4];
	ld.global.u32 	%r46, [%rd51+4];
	mul.wide.s32 	%rd54, %r46, 4;
	add.s64 	%rd55, %rd1, %rd54;
	ld.global.f32 	%f70, [%rd55];
	fma.rn.f32 	%f71, %f69, %f70, %f68;
	ld.global.f32 	%f72, [%rd50+8];
	ld.global.u32 	%r47, [%rd51+8];
	mul.wide.s32 	%rd56, %r47, 4;
	add.s64 	%rd57, %rd1, %rd56;
	ld.global.f32 	%f73, [%rd57];
	fma.rn.f32 	%f74, %f72, %f73, %f71;
	ld.global.f32 	%f75, [%rd50+12];
	ld.global.u32 	%r48, [%rd51+12];
	mul.wide.s32 	%rd58, %r48, 4;
	add.s64 	%rd59, %rd1, %rd58;
	ld.global.f32 	%f76, [%rd59];
	fma.rn.f32 	%f77, %f75, %f76, %f74;
	ld.global.f32 	%f78, [%rd50+16];
	ld.global.u32 	%r49, [%rd51+16];
	mul.wide.s32 	%rd60, %r49, 4;
	add.s64 	%rd61, %rd1, %rd60;
	ld.global.f32 	%f79, [%rd61];
	fma.rn.f32 	%f80, %f78, %f79, %f77;
	ld.global.f32 	%f81, [%rd50+20];
	ld.global.u32 	%r50, [%rd51+20];
	mul.wide.s32 	%rd62, %r50, 4;
	add.s64 	%rd63, %rd1, %rd62;
	ld.global.f32 	%f82, [%rd63];
	fma.rn.f32 	%f83, %f81, %f82, %f80;
	ld.global.f32 	%f84, [%rd50+24];
	ld.global.u32 	%r51, [%rd51+24];
	mul.wide.s32 	%rd64, %r51, 4;
	add.s64 	%rd65, %rd1, %rd64;
	ld.global.f32 	%f85, [%rd65];
	fma.rn.f32 	%f86, %f84, %f85, %f83;
	ld.global.f32 	%f87, [%rd50+28];
	ld.global.u32 	%r52, [%rd51+28];
	mul.wide.s32 	%rd66, %r52, 4;
	add.s64 	%rd67, %rd1, %rd66;
	ld.global.f32 	%f88, [%rd67];
	fma.rn.f32 	%f111, %f87, %f88, %f86;
	add.s32 	%r60, %r60, 8;
$L__BB0_8:
	setp.eq.s32 	%p7, %r12, 0;
	@%p7 bra 	$L__BB0_14;
	and.b32  	%r15, %r4, 3;
	setp.lt.u32 	%p8, %r12, 4;
	@%p8 bra 	$L__BB0_11;
	mul.wide.s32 	%rd68, %r60, 4;
	add.s64 	%rd69, %rd3, %rd68;
	ld.global.f32 	%f90, [%rd69];
	add.s64 	%rd70, %rd2, %rd68;
	ld.global.u32 	%r53, [%rd70];
	mul.wide.s32 	%rd71, %r53, 4;
	add.s64 	%rd72, %rd1, %rd71;
	ld.global.f32 	%f91, [%rd72];
	fma.rn.f32 	%f92, %f90, %f91, %f111;
	ld.global.f32 	%f93, [%rd69+4];
	ld.global.u32 	%r54, [%rd70+4];
	mul.wide.s32 	%rd73, %r54, 4;
	add.s64 	%rd74, %rd1, %rd73;
	ld.global.f32 	%f94, [%rd74];
	fma.rn.f32 	%f95, %f93, %f94, %f92;
	ld.global.f32 	%f96, [%rd69+8];
	ld.global.u32 	%r55, [%rd70+8];
	mul.wide.s32 	%rd75, %r55, 4;
	add.s64 	%rd76, %rd1, %rd75;
	ld.global.f32 	%f97, [%rd76];
	fma.rn.f32 	%f98, %f96, %f97, %f95;
	ld.global.f32 	%f99, [%rd69+12];
	ld.global.u32 	%r56, [%rd70+12];
	mul.wide.s32 	%rd77, %r56, 4;
	add.s64 	%rd78, %rd1, %rd77;
	ld.global.f32 	%f100, [%rd78];
	fma.rn.f32 	%f111, %f99, %f100, %f98;
	add.s32 	%r60, %r60, 4;
$L__BB0_11:
	setp.eq.s32 	%p9, %r15, 0;
	@%p9 bra 	$L__BB0_14;
	neg.s32 	%r63, %r15;
$L__BB0_13:
	.pragma "nounroll";
	mul.wide.s32 	%rd79, %r60, 4;
	add.s64 	%rd80, %rd2, %rd79;
	add.s64 	%rd81, %rd3, %rd79;
	ld.global.f32 	%f101, [%rd81];
	ld.global.u32 	%r57, [%rd80];
	mul.wide.s32 	%rd82, %r57, 4;
	add.s64 	%rd83, %rd1, %rd82;
	ld.global.f32 	%f102, [%rd83];
	fma.rn.f32 	%f111, %f101, %f102, %f111;
	add.s32 	%r60, %r60, 1;
	add.s32 	%r63, %r63, 1;
	setp.ne.s32 	%p10, %r63, 0;
	@%p10 bra 	$L__BB0_13;
$L__BB0_14:
	cvta.to.global.u64 	%rd84, %rd7;
	add.s64 	%rd86, %rd84, %rd12;
	st.global.f32 	[%rd86], %f111;
$L__BB0_15:
	ret;

}


// ===== COMPILED SASS (sm_100) =====

	.target	sm_100

	.elftype	@"ET_EXEC"


//--------------------- .note.nv.tkinfo           --------------------------
	.section	.note.nv.tkinfo,"",@"SHT_NOTE"
	.sectionflags	@"SHF_NOTE_NV_TKINFO"
	.tkinfo
        /*0018*/ 	.word	0x00000002
        /*0030*/ 	.string	""
        /*0030*/ 	.string	"ptxas"
        /*0030*/ 	.string	"Cuda compilation tools, release 13.0, V13.0.88"
        /*0030*/ 	.string	"Build cuda_13.0.r13.0/compiler.36424714_0"
        /*0030*/ 	.string	"-arch sm_100 -m 64 "



//--------------------- .note.nv.cuinfo           --------------------------
	.section	.note.nv.cuinfo,"",@"SHT_NOTE"
	.sectionflags	@"SHF_NOTE_NV_CUINFO"
        /*0018*/ 	.short	0x0002
        /*001a*/ 	.short	0x0064
        /*001c*/ 	.short	0x0082
	.zero		2


//--------------------- .nv.info                  --------------------------
	.section	.nv.info,"",@"SHT_CUDA_INFO"
	.align	4


	//----- nvinfo : EIATTR_REGCOUNT
	.align		4
        /*0000*/ 	.byte	0x04, 0x2f
        /*0002*/ 	.short	(.L_1 - .L_0)
	.align		4
.L_0:
        /*0004*/ 	.word	index@(_Z7spmvCSRPfPiS0_S_S_i)
        /*0008*/ 	.word	0x00000020


	//----- nvinfo : EIATTR_FRAME_SIZE
	.align		4
.L_1:
        /*000c*/ 	.byte	0x04, 0x11
        /*000e*/ 	.short	(.L_3 - .L_2)
	.align		4
.L_2:
        /*0010*/ 	.word	index@(_Z7spmvCSRPfPiS0_S_S_i)
        /*0014*/ 	.word	0x00000000


	//----- nvinfo : EIATTR_MIN_STACK_SIZE
	.align		4
.L_3:
        /*0018*/ 	.byte	0x04, 0x12
        /*001a*/ 	.short	(.L_5 - .L_4)
	.align		4
.L_4:
        /*001c*/ 	.word	index@(_Z7spmvCSRPfPiS0_S_S_i)
        /*0020*/ 	.word	0x00000000
.L_5:


//--------------------- .nv.compat                --------------------------
	.section	.nv.compat,"",@"SHT_CUDA_COMPAT_INFO"
	.align	4
        /*0000*/ 	.byte	0x02, 0x09, 0x00, 0x00, 0x02, 0x02, 0x01, 0x00, 0x02, 0x05, 0x05, 0x00, 0x03, 0x07, 0x01, 0x01
        /*0010*/ 	.byte	0x02, 0x03, 0x00, 0x00, 0x02, 0x06, 0x01, 0x00, 0x04, 0x0b, 0x08, 0x00, 0x09, 0x00, 0x00, 0x00
        /*0020*/ 	.byte	0x00, 0x00, 0x00, 0x00


//--------------------- .nv.info._Z7spmvCSRPfPiS0_S_S_i --------------------------
	.section	.nv.info._Z7spmvCSRPfPiS0_S_S_i,"",@"SHT_CUDA_INFO"
	.sectionflags	@""
	.align	4


	//----- nvinfo : EIATTR_CUDA_API_VERSION
	.align		4
        /*0000*/ 	.byte	0x04, 0x37
        /*0002*/ 	.short	(.L_7 - .L_6)
.L_6:
        /*0004*/ 	.word	0x00000082


	//----- nvinfo : EIATTR_KPARAM_INFO
	.align		4
.L_7:
        /*0008*/ 	.byte	0x04, 0x17
        /*000a*/ 	.short	(.L_9 - .L_8)
.L_8:
        /*000c*/ 	.word	0x00000000
        /*0010*/ 	.short	0x0005
        /*0012*/ 	.short	0x0028
        /*0014*/ 	.byte	0x00, 0xf0, 0x11, 0x00


	//----- nvinfo : EIATTR_KPARAM_INFO
	.align		4
.L_9:
        /*0018*/ 	.byte	0x04, 0x17
        /*001a*/ 	.short	(.L_11 - .L_10)
.L_10:
        /*001c*/ 	.word	0x00000000
        /*0020*/ 	.short	0x0004
        /*0022*/ 	.short	0x0020
        /*0024*/ 	.byte	0x00, 0xf5, 0x21, 0x00


	//----- nvinfo : EIATTR_KPARAM_INFO
	.align		4
.L_11:
        /*0028*/ 	.byte	0x04, 0x17
        /*002a*/ 	.short	(.L_13 - .L_12)
.L_12:
        /*002c*/ 	.word	0x00000000
        /*0030*/ 	.short	0x0003
        /*0032*/ 	.short	0x0018
        /*0034*/ 	.byte	0x00, 0xf5, 0x21, 0x00


	//----- nvinfo : EIATTR_KPARAM_INFO
	.align		4
.L_13:
        /*0038*/ 	.byte	0x04, 0x17
        /*003a*/ 	.short	(.L_15 - .L_14)
.L_14:
        /*003c*/ 	.word	0x00000000
        /*0040*/ 	.short	0x0002
        /*0042*/ 	.short	0x0010
        /*0044*/ 	.byte	0x00, 0xf5, 0x21, 0x00


	//----- nvinfo : EIATTR_KPARAM_INFO
	.align		4
.L_15:
        /*0048*/ 	.byte	0x04, 0x17
        /*004a*/ 	.short	(.L_17 - .L_16)
.L_16:
        /*004c*/ 	.word	0x00000000
        /*0050*/ 	.short	0x0001
        /*0052*/ 	.short	0x0008
        /*0054*/ 	.byte	0x00, 0xf5, 0x21, 0x00


	//----- nvinfo : EIATTR_KPARAM_INFO
	.align		4
.L_17:
        /*0058*/ 	.byte	0x04, 0x17
        /*005a*/ 	.short	(.L_19 - .L_18)
.L_18:
        /*005c*/ 	.word	0x00000000
        /*0060*/ 	.short	0x0000
        /*0062*/ 	.short	0x0000
        /*0064*/ 	.byte	0x00, 0xf5, 0x21, 0x00


	//----- nvinfo : EIATTR_SPARSE_MMA_MASK
	.align		4
.L_19:
        /*0068*/ 	.byte	0x03, 0x50
        /*006a*/ 	.short	0x0000


	//----- nvinfo : EIATTR_MAXREG_COUNT
	.align		4
        /*006c*/ 	.byte	0x03, 0x1b
        /*006e*/ 	.short	0x00ff


	//----- nvinfo : EIATTR_MERCURY_ISA_VERSION
	.align		4
        /*0070*/ 	.byte	0x03, 0x5f
        /*0072*/ 	.short	0x0101


	//----- nvinfo : EIATTR_VRC_CTA_INIT_COUNT
	.align		4
        /*0074*/ 	.byte	0x02, 0x4a
	.zero		1
	.zero		1


	//----- nvinfo : EIATTR_EXIT_INSTR_OFFSETS
	.align		4
        /*0078*/ 	.byte	0x04, 0x1c
        /*007a*/ 	.short	(.L_21 - .L_20)


	//   ....[0]....
.L_20:
        /*007c*/ 	.word	0x00000070


	//   ....[1]....
        /*0080*/ 	.word	0x00000e50


	//----- nvinfo : EIATTR_CRS_STACK_SIZE
	.align		4
.L_21:
        /*0084*/ 	.byte	0x04, 0x1e
        /*0086*/ 	.short	(.L_23 - .L_22)
.L_22:
        /*0088*/ 	.word	0x00000000


	//----- nvinfo : EIATTR_CBANK_PARAM_SIZE
	.align		4
.L_23:
        /*008c*/ 	.byte	0x03, 0x19
        /*008e*/ 	.short	0x002c


	//----- nvinfo : EIATTR_PARAM_CBANK
	.align		4
        /*0090*/ 	.byte	0x04, 0x0a
        /*0092*/ 	.short	(.L_25 - .L_24)
	.align		4
.L_24:
        /*0094*/ 	.word	index@(.nv.constant0._Z7spmvCSRPfPiS0_S_S_i)
        /*0098*/ 	.short	0x0380
        /*009a*/ 	.short	0x002c


	//----- nvinfo : EIATTR_SW_WAR
	.align		4
.L_25:
        /*009c*/ 	.byte	0x04, 0x36
        /*009e*/ 	.short	(.L_27 - .L_26)
.L_26:
        /*00a0*/ 	.word	0x00000008
.L_27:


//--------------------- .nv.callgraph             --------------------------
	.section	.nv.callgraph,"",@"SHT_CUDA_CALLGRAPH"
	.align	4
	.sectionentsize	8
	.align		4
        /*0000*/ 	.word	0x00000000
	.align		4
        /*0004*/ 	.word	0xffffffff
	.align		4
        /*0008*/ 	.word	0x00000000
	.align		4
        /*000c*/ 	.word	0xfffffffe
	.align		4
        /*0010*/ 	.word	0x00000000
	.align		4
        /*0014*/ 	.word	0xfffffffd
	.align		4
        /*0018*/ 	.word	0x00000000
	.align		4
        /*001c*/ 	.word	0xfffffffc


//--------------------- .text._Z7spmvCSRPfPiS0_S_S_i --------------------------
	.section	.text._Z7spmvCSRPfPiS0_S_S_i,"ax",@progbits
	.align	128
        .global         _Z7spmvCSRPfPiS0_S_S_i
        .type           _Z7spmvCSRPfPiS0_S_S_i,@function
        .size           _Z7spmvCSRPfPiS0_S_S_i,(.L_x_11 - _Z7spmvCSRPfPiS0_S_S_i)
        .other          _Z7spmvCSRPfPiS0_S_S_i,@"STO_CUDA_ENTRY STV_DEFAULT"
_Z7spmvCSRPfPiS0_S_S_i:
.text._Z7spmvCSRPfPiS0_S_S_i:
[----:B------:R-:W-:Y:S01]  /*0000*/  LDC R1, c[0x0][0x37c] ;  /* 0x0000df00ff017b82 */ /* 0x000fe20000000800 */
[----:B------:R-:W0:Y:S07]  /*0010*/  S2R R3, SR_TID.X ;  /* 0x0000000000037919 */ /* 0x000e2e0000002100 */
[----:B------:R-:W0:Y:S01]  /*0020*/  S2UR UR4, SR_CTAID.X ;  /* 0x00000000000479c3 */ /* 0x000e220000002500 */
[----:B------:R-:W1:Y:S07]  /*0030*/  LDCU UR5, c[0x0][0x3a8] ;  /* 0x00007500ff0577ac */ /* 0x000e6e0008000800 */
[----:B------:R-:W0:Y:S02]  /*0040*/  LDC R0, c[0x0][0x360] ;  /* 0x0000d800ff007b82 */ /* 0x000e240000000800 */
[----:B0-----:R-:W-:-:S05]  /*0050*/  IMAD R0, R0, UR4, R3 ;  /* 0x0000000400007c24 */ /* 0x001fca000f8e0203 */
[----:B-1----:R-:W-:-:S13]  /*0060*/  ISETP.GE.AND P0, PT, R0, UR5, PT ;  /* 0x0000000500007c0c */ /* 0x002fda000bf06270 */
[----:B------:R-:W-:Y:S05]  /*0070*/  @P0 EXIT ;  /* 0x000000000000094d */ /* 0x000fea0003800000 */
[----:B------:R-:W0:Y:S01]  /*0080*/  LDC.64 R2, c[0x0][0x390] ;  /* 0x0000e400ff027b82 */ /* 0x000e220000000a00 */
[----:B------:R-:W1:Y:S01]  /*0090*/  LDCU.64 UR4, c[0x0][0x358] ;  /* 0x00006b00ff0477ac */ /* 0x000e620008000a00 */
[----:B0-----:R-:W-:-:S05]  /*00a0*/  IMAD.WIDE R2, R0, 0x4, R2 ;  /* 0x0000000400027825 */ /* 0x001fca00078e0202 */
[----:B-1----:R-:W2:Y:S04]  /*00b0*/  LDG.E R4, desc[UR4][R2.64] ;  /* 0x0000000402047981 */ /* 0x002ea8000c1e1900 */
[----:B------:R-:W2:Y:S01]  /*00c0*/  LDG.E R8, desc[UR4][R2.64+0x4] ;  /* 0x0000040402087981 */ /* 0x000ea2000c1e1900 */
[----:B------:R-:W-:Y:S01]  /*00d0*/  BSSY.RECONVERGENT B0, `(.L_x_0) ;  /* 0x00000d4000007945 */ /* 0x000fe20003800200 */
[----:B------:R-:W-:Y:S01]  /*00e0*/  HFMA2 R6, -RZ, RZ, 0, 0 ;  /* 0x00000000ff067431 */ /* 0x000fe200000001ff */
[----:B--2---:R-:W-:-:S13]  /*00f0*/  ISETP.GE.AND P0, PT, R4, R8, PT ;  /* 0x000000080400720c */ /* 0x004fda0003f06270 */
[----:B------:R-:W-:Y:S05]  /*0100*/  @P0 BRA `(.L_x_1) ;  /* 0x0000000c00400947 */ /* 0x000fea0003800000 */
[----:B------:R-:W-:Y:S01]  /*0110*/  MOV R3, R4 ;  /* 0x0000000400037202 */ /* 0x000fe20000000f00 */
[----:B------:R-:W-:Y:S01]  /*0120*/  BSSY.RECONVERGENT B1, `(.L_x_2) ;  /* 0x0000068000017945 */ /* 0x000fe20003800200 */
[----:B------:R-:W-:Y:S02]  /*0130*/  MOV R6, RZ ;  /* 0x000000ff00067202 */ /* 0x000fe40000000f00 */
[CC--:B------:R-:W-:Y:S02]  /*0140*/  IADD3 R4, PT, PT, R8.reuse, -R3.reuse, RZ ;  /* 0x8000000308047210 */ /* 0x0c0fe40007ffe0ff */
[----:B------:R-:W-:Y:S02]  /*0150*/  IADD3 R8, PT, PT, -R8, R3, RZ ;  /* 0x0000000308087210 */ /* 0x000fe40007ffe1ff */
[----:B------:R-:W-:Y:S02]  /*0160*/  LOP3.LUT R5, R4, 0xf, RZ, 0xc0, !PT ;  /* 0x0000000f04057812 */ /* 0x000fe400078ec0ff */
[----:B------:R-:W-:-:S02]  /*0170*/  ISETP.GT.U32.AND P1, PT, R8, -0x10, PT ;  /* 0xfffffff00800780c */ /* 0x000fc40003f24070 */
[----:B------:R-:W-:-:S11]  /*0180*/  ISETP.NE.AND P0, PT, R5, RZ, PT ;  /* 0x000000ff0500720c */ /* 0x000fd60003f05270 */
[----:B------:R-:W-:Y:S05]  /*0190*/  @P1 BRA `(.L_x_3) ;  /* 0x0000000400801947 */ /* 0x000fea0003800000 */
[----:B------:R-:W0:Y:S01]  /*01a0*/  LDC.64 R12, c[0x0][0x380] ;  /* 0x0000e000ff0c7b82 */ /* 0x000e220000000a00 */
[----:B------:R-:W-:Y:S02]  /*01b0*/  LOP3.LUT R2, R4, 0xfffffff0, RZ, 0xc0, !PT ;  /* 0xfffffff004027812 */ /* 0x000fe400078ec0ff */
[----:B------:R-:W-:Y:S02]  /*01c0*/  MOV R6, RZ ;  /* 0x000000ff00067202 */ /* 0x000fe40000000f00 */
[----:B------:R-:W-:-:S03]  /*01d0*/  IADD3 R2, PT, PT, -R2, RZ, RZ ;  /* 0x000000ff02027210 */ /* 0x000fc60007ffe1ff */
[----:B------:R-:W1:Y:S01]  /*01e0*/  LDC.64 R14, c[0x0][0x388] ;  /* 0x0000e200ff0e7b82 */ /* 0x000e620000000a00 */
[----:B0-----:R-:W-:-:S04]  /*01f0*/  IADD3 R12, P1, PT, R12, 0x20, RZ ;  /* 0x000000200c0c7810 */ /* 0x001fc80007f3e0ff */
[----:B------:R-:W-:Y:S02]  /*0200*/  IADD3.X R13, PT, PT, RZ, R13, RZ, P1, !PT ;  /* 0x0000000dff0d7210 */ /* 0x000fe40000ffe4ff */
[----:B-1----:R-:W-:-:S04]  /*0210*/  IADD3 R14, P2, PT, R14, 0x20, RZ ;  /* 0x000000200e0e7810 */ /* 0x002fc80007f5e0ff */
[----:B------:R-:W-:-:S09]  /*0220*/  IADD3.X R15, PT, PT, RZ, R15, RZ, P2, !PT ;  /* 0x0000000fff0f7210 */ /* 0x000fd200017fe4ff */
.L_x_4:
[C---:B------:R-:W-:Y:S01]  /*0230*/  IMAD.WIDE R20, R3.reuse, 0x4, R14 ;  /* 0x0000000403147825 */ /* 0x040fe200078e020e */
[----:B------:R-:W0:Y:S04]  /*0240*/  LDC.64 R16, c[0x0][0x398] ;  /* 0x0000e600ff107b82 */ /* 0x000e280000000a00 */
[----:B------:R-:W0:Y:S04]  /*0250*/  LDG.E R11, desc[UR4][R20.64+-0x20] ;  /* 0xffffe004140b7981 */ /* 0x000e28000c1e1900 */
[----:B------:R-:W2:Y:S04]  /*0260*/  LDG.E R23, desc[UR4][R20.64+-0x1c] ;  /* 0xffffe40414177981 */ /* 0x000ea8000c1e1900 */
[----:B------:R-:W3:Y:S01]  /*0270*/  LDG.E R9, desc[UR4][R20.64+-0x18] ;  /* 0xffffe80414097981 */ /* 0x000ee2000c1e1900 */
[----:B------:R-:W-:-:S03]  /*0280*/  IMAD.WIDE R26, R3, 0x4, R12 ;  /* 0x00000004031a7825 */ /* 0x000fc600078e020c */
[----:B------:R-:W4:Y:S04]  /*0290*/  LDG.E R25, desc[UR4][R20.64+-0x14] ;  /* 0xffffec0414197981 */ /* 0x000f28000c1e1900 */
[----:B------:R-:W5:Y:S04]  /*02a0*/  LDG.E R19, desc[UR4][R26.64+-0x20] ;  /* 0xffffe0041a137981 */ /* 0x000f68000c1e1900 */
[----:B------:R-:W5:Y:S04]  /*02b0*/  LDG.E R18, desc[UR4][R26.64+-0x1c] ;  /* 0xffffe4041a127981 */ /* 0x000f68000c1e1900 */
[----:B------:R-:W5:Y:S01]  /*02c0*/  LDG.E R29, desc[UR4][R20.64+-0x10] ;  /* 0xfffff004141d7981 */ /* 0x000f62000c1e1900 */
[----:B0-----:R-:W-:-:S06]  /*02d0*/  IMAD.WIDE R10, R11, 0x4, R16 ;  /* 0x000000040b0a7825 */ /* 0x001fcc00078e0210 */
[----:B------:R-:W5:Y:S01]  /*02e0*/  LDG.E R10, desc[UR4][R10.64] ;  /* 0x000000040a0a7981 */ /* 0x000f62000c1e1900 */
[----:B--2---:R-:W-:-:S05]  /*02f0*/  IMAD.WIDE R22, R23, 0x4, R16 ;  /* 0x0000000417167825 */ /* 0x004fca00078e0210 */
[----:B------:R-:W2:Y:S01]  /*0300*/  LDG.E R7, desc[UR4][R22.64] ;  /* 0x0000000416077981 */ /* 0x000ea2000c1e1900 */
[----:B---3--:R-:W-:-:S03]  /*0310*/  IMAD.WIDE R8, R9, 0x4, R16 ;  /* 0x0000000409087825 */ /* 0x008fc600078e0210 */
[----:B------:R-:W3:Y:S01]  /*0320*/  LDG.E R11, desc[UR4][R26.64+-0x18] ;  /* 0xffffe8041a0b7981 */ /* 0x000ee2000c1e1900 */
[----:B----4-:R-:W-:-:S03]  /*0330*/  IMAD.WIDE R24, R25, 0x4, R16 ;  /* 0x0000000419187825 */ /* 0x010fc600078e0210 */
[----:B------:R-:W3:Y:S04]  /*0340*/  LDG.E R8, desc[UR4][R8.64] ;  /* 0x0000000408087981 */ /* 0x000ee8000c1e1900 */
[----:B------:R-:W4:Y:S04]  /*0350*/  LDG.E R23, desc[UR4][R20.64+-0xc] ;  /* 0xfffff40414177981 */ /* 0x000f28000c1e1900 */
[----:B------:R-:W4:Y:S01]  /*0360*/  LDG.E R9, desc[UR4][R20.64+-0x8] ;  /* 0xfffff80414097981 */ /* 0x000f22000c1e1900 */
[----:B-----5:R-:W-:-:S03]  /*0370*/  FFMA R28, R19, R10, R6 ;  /* 0x0000000a131c7223 */ /* 0x020fc60000000006 */
[----:B------:R-:W5:Y:S04]  /*0380*/  LDG.E R6, desc[UR4][R24.64] ;  /* 0x0000000418067981 */ /* 0x000f68000c1e1900 */
[----:B------:R-:W5:Y:S01]  /*0390*/  LDG.E R19, desc[UR4][R26.64+-0x14] ;  /* 0xffffec041a137981 */ /* 0x000f62000c1e1900 */
[----:B--2---:R-:W-:Y:S01]  /*03a0*/  FFMA R22, R18, R7, R28 ;  /* 0x0000000712167223 */ /* 0x004fe2000000001c */
[----:B------:R-:W-:Y:S02]  /*03b0*/  IMAD.WIDE R28, R29, 0x4, R16 ;  /* 0x000000041d1c7825 */ /* 0x000fe400078e0210 */
[----:B------:R-:W2:Y:S04]  /*03c0*/  LDG.E R10, desc[UR4][R20.64+-0x4] ;  /* 0xfffffc04140a7981 */ /* 0x000ea8000c1e1900 */
[----:B------:R-:W2:Y:S04]  /*03d0*/  LDG.E R29, desc[UR4][R28.64] ;  /* 0x000000041c1d7981 */ /* 0x000ea8000c1e1900 */
[----:B------:R-:W2:Y:S04]  /*03e0*/  LDG.E R18, desc[UR4][R26.64+-0x10] ;  /* 0xfffff0041a127981 */ /* 0x000ea8000c1e1900 */
[----:B------:R-:W2:Y:S01]  /*03f0*/  LDG.E R7, desc[UR4][R20.64] ;  /* 0x0000000414077981 */ /* 0x000ea2000c1e1900 */
[----:B---3--:R-:W-:Y:S01]  /*0400*/  FFMA R8, R11, R8, R22 ;  /* 0x000000080b087223 */ /* 0x008fe20000000016 */
[----:B----4-:R-:W-:-:S02]  /*0410*/  IMAD.WIDE R22, R23, 0x4, R16 ;  /* 0x0000000417167825 */ /* 0x010fc400078e0210 */
[----:B------:R-:W3:Y:S04]  /*0420*/  LDG.E R11, desc[UR4][R20.64+0x4] ;  /* 0x00000404140b7981 */ /* 0x000ee8000c1e1900 */
[----:B------:R-:W4:Y:S04]  /*0430*/  LDG.E R23, desc[UR4][R22.64] ;  /* 0x0000000416177981 */ /* 0x000f28000c1e1900 */
[----:B------:R-:W4:Y:S04]  /*0440*/  LDG.E R25, desc[UR4][R26.64+-0xc] ;  /* 0xfffff4041a197981 */ /* 0x000f28000c1e1900 */
[----:B------:R-:W4:Y:S04]  /*0450*/  LDG.E R28, desc[UR4][R26.64+-0x8] ;  /* 0xfffff8041a1c7981 */ /* 0x000f28000c1e1900 */
[----:B------:R-:W4:Y:S04]  /*0460*/  LDG.E R22, desc[UR4][R20.64+0x8] ;  /* 0x0000080414167981 */ /* 0x000f28000c1e1900 */
[----:B------:R-:W4:Y:S01]  /*0470*/  LDG.E R24, desc[UR4][R26.64+0x4] ;  /* 0x000004041a187981 */ /* 0x000f22000c1e1900 */
[----:B-----5:R-:W-:Y:S01]  /*0480*/  FFMA R6, R19, R6, R8 ;  /* 0x0000000613067223 */ /* 0x020fe20000000008 */
[----:B------:R-:W-:-:S05]  /*0490*/  IMAD.WIDE R8, R9, 0x4, R16 ;  /* 0x0000000409087825 */ /* 0x000fca00078e0210 */
[----:B------:R0:W5:Y:S01]  /*04a0*/  LDG.E R19, desc[UR4][R8.64] ;  /* 0x0000000408137981 */ /* 0x000162000c1e1900 */
[----:B--2---:R-:W-:-:S03]  /*04b0*/  FFMA R18, R18, R29, R6 ;  /* 0x0000001d12127223 */ /* 0x004fc60000000006 */
[----:B------:R-:W2:Y:S01]  /*04c0*/  LDG.E R29, desc[UR4][R20.64+0x1c] ;  /* 0x00001c04141d7981 */ /* 0x000ea2000c1e1900 */
[----:B0-----:R-:W-:-:S04]  /*04d0*/  IMAD.WIDE R8, R10, 0x4, R16 ;  /* 0x000000040a087825 */ /* 0x001fc800078e0210 */
[--C-:B------:R-:W-:Y:S02]  /*04e0*/  IMAD.WIDE R6, R7, 0x4, R16.reuse ;  /* 0x0000000407067825 */ /* 0x100fe400078e0210 */
[----:B------:R-:W2:Y:S02]  /*04f0*/  LDG.E R8, desc[UR4][R8.64] ;  /* 0x0000000408087981 */ /* 0x000ea4000c1e1900 */
[----:B---3--:R-:W-:Y:S02]  /*0500*/  IMAD.WIDE R10, R11, 0x4, R16 ;  /* 0x000000040b0a7825 */ /* 0x008fe400078e0210 */
[----:B------:R-:W3:Y:S02]  /*0510*/  LDG.E R6, desc[UR4][R6.64] ;  /* 0x0000000406067981 */ /* 0x000ee4000c1e1900 */
[----:B----4-:R-:W-:Y:S02]  /*0520*/  FFMA R23, R25, R23, R18 ;  /* 0x0000001719177223 */ /* 0x010fe40000000012 */
[----:B------:R-:W4:Y:S04]  /*0530*/  LDG.E R10, desc[UR4][R10.64] ;  /* 0x000000040a0a7981 */ /* 0x000f28000c1e1900 */
[----:B------:R-:W2:Y:S04]  /*0540*/  LDG.E R9, desc[UR4][R26.64+-0x4] ;  /* 0xfffffc041a097981 */ /* 0x000ea8000c1e1900 */
[----:B------:R-:W3:Y:S04]  /*0550*/  LDG.E R7, desc[UR4][R26.64] ;  /* 0x000000041a077981 */ /* 0x000ee8000c1e1900 */
[----:B------:R-:W4:Y:S04]  /*0560*/  LDG.E R18, desc[UR4][R20.64+0xc] ;  /* 0x00000c0414127981 */ /* 0x000f28000c1e1900 */
[----:B------:R-:W4:Y:S04]  /*0570*/  LDG.E R25, desc[UR4][R20.64+0x14] ;  /* 0x0000140414197981 */ /* 0x000f28000c1e1900 */
[----:B------:R-:W4:Y:S01]  /*0580*/  LDG.E R11, desc[UR4][R26.64+0x18] ;  /* 0x000018041a0b7981 */ /* 0x000f22000c1e1900 */
[----:B-----5:R-:W-:-:S03]  /*0590*/  FFMA R28, R28, R19, R23 ;  /* 0x000000131c1c7223 */ /* 0x020fc60000000017 */
[----:B------:R-:W5:Y:S04]  /*05a0*/  LDG.E R23, desc[UR4][R20.64+0x10] ;  /* 0x0000100414177981 */ /* 0x000f68000c1e1900 */
[----:B------:R0:W5:Y:S02]  /*05b0*/  LDG.E R19, desc[UR4][R20.64+0x18] ;  /* 0x0000180414137981 */ /* 0x000164000c1e1900 */
[----:B0-----:R-:W-:-:S04]  /*05c0*/  IMAD.WIDE R20, R22, 0x4, R16 ;  /* 0x0000000416147825 */ /* 0x001fc800078e0210 */
[----:B--2---:R-:W-:Y:S02]  /*05d0*/  FFMA R8, R9, R8, R28 ;  /* 0x0000000809087223 */ /* 0x004fe4000000001c */
[----:B------:R-:W2:Y:S02]  /*05e0*/  LDG.E R9, desc[UR4][R26.64+0x10] ;  /* 0x000010041a097981 */ /* 0x000ea4000c1e1900 */
[----:B---3--:R-:W-:Y:S02]  /*05f0*/  FFMA R7, R7, R6, R8 ;  /* 0x0000000607077223 */ /* 0x008fe40000000008 */
[----:B------:R-:W3:Y:S02]  /*0600*/  LDG.E R8, desc[UR4][R26.64+0xc] ;  /* 0x00000c041a087981 */ /* 0x000ee4000c1e1900 */
[----:B----4-:R-:W-:Y:S02]  /*0610*/  FFMA R6, R24, R10, R7 ;  /* 0x0000000a18067223 */ /* 0x010fe40000000007 */
[----:B------:R-:W4:Y:S04]  /*0620*/  LDG.E R7, desc[UR4][R26.64+0x8] ;  /* 0x000008041a077981 */ /* 0x000f28000c1e1900 */
[----:B------:R-:W2:Y:S04]  /*0630*/  LDG.E R10, desc[UR4][R26.64+0x14] ;  /* 0x000014041a0a7981 */ /* 0x000ea8000c1e1900 */
[----:B------:R-:W2:Y:S01]  /*0640*/  LDG.E R26, desc[UR4][R26.64+0x1c] ;  /* 0x00001c041a1a7981 */ /* 0x000ea2000c1e1900 */
[----:B------:R-:W-:-:S06]  /*0650*/  IMAD.WIDE R24, R25, 0x4, R16 ;  /* 0x0000000419187825 */ /* 0x000fcc00078e0210 */
[----:B------:R-:W2:Y:S04]  /*0660*/  LDG.E R25, desc[UR4][R24.64] ;  /* 0x0000000418197981 */ /* 0x000ea8000c1e1900 */
[----:B------:R0:W4:Y:S02]  /*0670*/  LDG.E R27, desc[UR4][R20.64] ;  /* 0x00000004141b7981 */ /* 0x000124000c1e1900 */
[----:B0-----:R-:W-:-:S06]  /*0680*/  IMAD.WIDE R20, R18, 0x4, R16 ;  /* 0x0000000412147825 */ /* 0x001fcc00078e0210 */
[----:B------:R-:W3:Y:S01]  /*0690*/  LDG.E R21, desc[UR4][R20.64] ;  /* 0x0000000414157981 */ /* 0x000ee2000c1e1900 */
[----:B-----5:R-:W-:-:S04]  /*06a0*/  IMAD.WIDE R22, R23, 0x4, R16 ;  /* 0x0000000417167825 */ /* 0x020fc800078e0210 */
[--C-:B------:R-:W-:Y:S02]  /*06b0*/  IMAD.WIDE R18, R19, 0x4, R16.reuse ;  /* 0x0000000413127825 */ /* 0x100fe400078e0210 */
[----:B------:R-:W2:Y:S02]  /*06c0*/  LDG.E R22, desc[UR4][R22.64] ;  /* 0x0000000416167981 */ /* 0x000ea4000c1e1900 */
[----:B------:R-:W-:Y:S02]  /*06d0*/  IMAD.WIDE R16, R29, 0x4, R16 ;  /* 0x000000041d107825 */ /* 0x000fe400078e0210 */
[----:B------:R-:W5:Y:S04]  /*06e0*/  LDG.E R18, desc[UR4][R18.64] ;  /* 0x0000000412127981 */ /* 0x000f68000c1e1900 */
[----:B------:R-:W5:Y:S01]  /*06f0*/  LDG.E R16, desc[UR4][R16.64] ;  /* 0x0000000410107981 */ /* 0x000f62000c1e1900 */
[----:B------:R-:W-:-:S04]  /*0700*/  IADD3 R2, PT, PT, R2, 0x10, RZ ;  /* 0x0000001002027810 */ /* 0x000fc80007ffe0ff */
[----:B------:R-:W-:Y:S02]  /*0710*/  ISETP.NE.AND P1, PT, R2, RZ, PT ;  /* 0x000000ff0200720c */ /* 0x000fe40003f25270 */
[----:B------:R-:W-:Y:S01]  /*0720*/  IADD3 R3, PT, PT, R3, 0x10, RZ ;  /* 0x0000001003037810 */ /* 0x000fe20007ffe0ff */
[----:B----4-:R-:W-:-:S04]  /*0730*/  FFMA R7, R7, R27, R6 ;  /* 0x0000001b07077223 */ /* 0x010fc80000000006 */
[----:B---3--:R-:W-:-:S04]  /*0740*/  FFMA R8, R8, R21, R7 ;  /* 0x0000001508087223 */ /* 0x008fc80000000007 */
[----:B--2---:R-:W-:-:S04]  /*0750*/  FFMA R9, R9, R22, R8 ;  /* 0x0000001609097223 */ /* 0x004fc80000000008 */
[----:B------:R-:W-:-:S04]  /*0760*/  FFMA R10, R10, R25, R9 ;  /* 0x000000190a0a7223 */ /* 0x000fc80000000009 */
[----:B-----5:R-:W-:-:S04]  /*0770*/  FFMA R11, R11, R18, R10 ;  /* 0x000000120b0b7223 */ /* 0x020fc8000000000a */
[----:B------:R-:W-:Y:S01]  /*0780*/  FFMA R6, R26, R16, R11 ;  /* 0x000000101a067223 */ /* 0x000fe2000000000b */
[----:B------:R-:W-:Y:S06]  /*0790*/  @P1 BRA `(.L_x_4) ;  /* 0xfffffff800a41947 */ /* 0x000fec000383ffff */
.L_x_3:
[----:B------:R-:W-:Y:S05]  /*07a0*/  BSYNC.RECONVERGENT B1 ;  /* 0x0000000000017941 */ /* 0x000fea0003800200 */
.L_x_2:
[----:B------:R-:W-:Y:S05]  /*07b0*/  @!P0 BRA `(.L_x_1) ;  /* 0x0000000400948947 */ /* 0x000fea0003800000 */
[----:B------:R-:W-:Y:S01]  /*07c0*/  ISETP.GE.U32.AND P0, PT, R5, 0x8, PT ;  /* 0x000000080500780c */ /* 0x000fe20003f06070 */
[----:B------:R-:W-:Y:S01]  /*07d0*/  BSSY.RECONVERGENT B1, `(.L_x_5) ;  /* 0x0000032000017945 */ /* 0x000fe20003800200 */
[----:B------:R-:W-:-:S04]  /*07e0*/  LOP3.LUT R24, R4, 0x7, RZ, 0xc0, !PT ;  /* 0x0000000704187812 */ /* 0x000fc800078ec0ff */
[----:B------:R-:W-:-:S07]  /*07f0*/  ISETP.NE.AND P1, PT, R24, RZ, PT ;  /* 0x000000ff1800720c */ /* 0x000fce0003f25270 */
[----:B------:R-:W-:Y:S06]  /*0800*/  @!P0 BRA `(.L_x_6) ;  /* 0x0000000000b88947 */ /* 0x000fec0003800000 */
[----:B------:R-:W0:Y:S08]  /*0810*/  LDC.64 R20, c[0x0][0x388] ;  /* 0x0000e200ff147b82 */ /* 0x000e300000000a00 */
[----:B------:R-:W1:Y:S08]  /*0820*/  LDC.64 R10, c[0x0][0x398] ;  /* 0x0000e600ff0a7b82 */ /* 0x000e700000000a00 */
[----:B------:R-:W2:Y:S01]  /*0830*/  LDC.64 R8, c[0x0][0x380] ;  /* 0x0000e000ff087b82 */ /* 0x000ea20000000a00 */
[----:B0-----:R-:W-:-:S05]  /*0840*/  IMAD.WIDE R20, R3, 0x4, R20 ;  /* 0x0000000403147825 */ /* 0x001fca00078e0214 */
[----:B------:R-:W1:Y:S04]  /*0850*/  LDG.E R29, desc[UR4][R20.64] ;  /* 0x00000004141d7981 */ /* 0x000e68000c1e1900 */
[----:B------:R-:W3:Y:S04]  /*0860*/  LDG.E R27, desc[UR4][R20.64+0x4] ;  /* 0x00000404141b7981 */ /* 0x000ee8000c1e1900 */
[----:B------:R-:W4:Y:S04]  /*0870*/  LDG.E R25, desc[UR4][R20.64+0x8] ;  /* 0x0000080414197981 */ /* 0x000f28000c1e1900 */
[----:B------:R-:W5:Y:S04]  /*0880*/  LDG.E R13, desc[UR4][R20.64+0xc] ;  /* 0x00000c04140d7981 */ /* 0x000f68000c1e1900 */
[----:B------:R-:W5:Y:S04]  /*0890*/  LDG.E R15, desc[UR4][R20.64+0x10] ;  /* 0x00001004140f7981 */ /* 0x000f68000c1e1900 */
[----:B------:R-:W5:Y:S04]  /*08a0*/  LDG.E R17, desc[UR4][R20.64+0x14] ;  /* 0x0000140414117981 */ /* 0x000f68000c1e1900 */
[----:B------:R-:W5:Y:S04]  /*08b0*/  LDG.E R19, desc[UR4][R20.64+0x18] ;  /* 0x0000180414137981 */ /* 0x000f68000c1e1900 */
[----:B------:R4:W5:Y:S01]  /*08c0*/  LDG.E R23, desc[UR4][R20.64+0x1c] ;  /* 0x00001c0414177981 */ /* 0x000962000c1e1900 */
[----:B--2---:R-:W-:-:S05]  /*08d0*/  IMAD.WIDE R8, R3, 0x4, R8 ;  /* 0x0000000403087825 */ /* 0x004fca00078e0208 */
[----:B------:R-:W2:Y:S04]  /*08e0*/  LDG.E R7, desc[UR4][R8.64] ;  /* 0x0000000408077981 */ /* 0x000ea8000c1e1900 */
[----:B------:R-:W2:Y:S01]  /*08f0*/  LDG.E R22, desc[UR4][R8.64+0x8] ;  /* 0x0000080408167981 */ /* 0x000ea2000c1e1900 */
[----:B-1----:R-:W-:-:S04]  /*0900*/  IMAD.WIDE R28, R29, 0x4, R10 ;  /* 0x000000041d1c7825 */ /* 0x002fc800078e020a */
[--C-:B---3--:R-:W-:Y:S01]  /*0910*/  IMAD.WIDE R26, R27, 0x4, R10.reuse ;  /* 0x000000041b1a7825 */ /* 0x108fe200078e020a */
[----:B------:R-:W2:Y:S03]  /*0920*/  LDG.E R5, desc[UR4][R28.64] ;  /* 0x000000041c057981 */ /* 0x000ea6000c1e1900 */
[--C-:B----4-:R-:W-:Y:S01]  /*0930*/  IMAD.WIDE R20, R25, 0x4, R10.reuse ;  /* 0x0000000419147825 */ /* 0x110fe200078e020a */
[----:B------:R-:W3:Y:S04]  /*0940*/  LDG.E R2, desc[UR4][R26.64] ;  /* 0x000000041a027981 */ /* 0x000ee8000c1e1900 */
[----:B------:R-:W3:Y:S01]  /*0950*/  LDG.E R25, desc[UR4][R8.64+0x4] ;  /* 0x0000040408197981 */ /* 0x000ee2000c1e1900 */
[----:B-----5:R-:W-:-:S03]  /*0960*/  IMAD.WIDE R12, R13, 0x4, R10 ;  /* 0x000000040d0c7825 */ /* 0x020fc600078e020a */
[----:B------:R-:W4:Y:S01]  /*0970*/  LDG.E R21, desc[UR4][R20.64] ;  /* 0x0000000414157981 */ /* 0x000f22000c1e1900 */
[----:B------:R-:W-:-:S03]  /*0980*/  IMAD.WIDE R14, R15, 0x4, R10 ;  /* 0x000000040f0e7825 */ /* 0x000fc600078e020a */
[----:B------:R-:W5:Y:S01]  /*0990*/  LDG.E R13, desc[UR4][R12.64] ;  /* 0x000000040c0d7981 */ /* 0x000f62000c1e1900 */
[----:B------:R-:W-:-:S03]  /*09a0*/  IMAD.WIDE R16, R17, 0x4, R10 ;  /* 0x0000000411107825 */ /* 0x000fc600078e020a */
[----:B------:R-:W5:Y:S01]  /*09b0*/  LDG.E R28, desc[UR4][R8.64+0xc] ;  /* 0x00000c04081c7981 */ /* 0x000f62000c1e1900 */
[----:B------:R-:W-:-:S03]  /*09c0*/  IMAD.WIDE R18, R19, 0x4, R10 ;  /* 0x0000000413127825 */ /* 0x000fc600078e020a */
[----:B------:R-:W5:Y:S04]  /*09d0*/  LDG.E R14, desc[UR4][R14.64] ;  /* 0x000000040e0e7981 */ /* 0x000f68000c1e1900 */
[----:B------:R-:W5:Y:S01]  /*09e0*/  LDG.E R29, desc[UR4][R8.64+0x10] ;  /* 0x00001004081d7981 */ /* 0x000f62000c1e1900 */
[----:B------:R-:W-:-:S03]  /*09f0*/  IMAD.WIDE R10, R23, 0x4, R10 ;  /* 0x00000004170a7825 */ /* 0x000fc600078e020a */
[----:B------:R-:W5:Y:S04]  /*0a00*/  LDG.E R17, desc[UR4][R16.64] ;  /* 0x0000000410117981 */ /* 0x000f68000c1e1900 */
[----:B------:R-:W5:Y:S04]  /*0a10*/  LDG.E R26, desc[UR4][R8.64+0x14] ;  /* 0x00001404081a7981 */ /* 0x000f68000c1e1900 */
[----:B------:R-:W5:Y:S04]  /*0a20*/  LDG.E R18, desc[UR4][R18.64] ;  /* 0x0000000412127981 */ /* 0x000f68000c1e1900 */
[----:B------:R-:W5:Y:S04]  /*0a30*/  LDG.E R23, desc[UR4][R8.64+0x18] ;  /* 0x0000180408177981 */ /* 0x000f68000c1e1900 */
[----:B------:R-:W5:Y:S04]  /*0a40*/  LDG.E R12, desc[UR4][R8.64+0x1c] ;  /* 0x00001c04080c7981 */ /* 0x000f68000c1e1900 */
[----:B------:R-:W5:Y:S01]  /*0a50*/  LDG.E R10, desc[UR4][R10.64] ;  /* 0x000000040a0a7981 */ /* 0x000f62000c1e1900 */
[----:B------:R-:W-:Y:S01]  /*0a60*/  IADD3 R3, PT, PT, R3, 0x8, RZ ;  /* 0x0000000803037810 */ /* 0x000fe20007ffe0ff */
[----:B--2---:R-:W-:-:S04]  /*0a70*/  FFMA R6, R7, R5, R6 ;  /* 0x0000000507067223 */ /* 0x004fc80000000006 */
[----:B---3--:R-:W-:-:S04]  /*0a80*/  FFMA R25, R25, R2, R6 ;  /* 0x0000000219197223 */ /* 0x008fc80000000006 */
[----:B----4-:R-:W-:-:S04]  /*0a90*/  FFMA R21, R22, R21, R25 ;  /* 0x0000001516157223 */ /* 0x010fc80000000019 */
[----:B-----5:R-:W-:-:S04]  /*0aa0*/  FFMA R28, R28, R13, R21 ;  /* 0x0000000d1c1c7223 */ /* 0x020fc80000000015 */
[----:B------:R-:W-:-:S04]  /*0ab0*/  FFMA R29, R29, R14, R28 ;  /* 0x0000000e1d1d7223 */ /* 0x000fc8000000001c */
[----:B------:R-:W-:-:S04]  /*0ac0*/  FFMA R26, R26, R17, R29 ;  /* 0x000000111a1a7223 */ /* 0x000fc8000000001d */
[----:B------:R-:W-:-:S04]  /*0ad0*/  FFMA R23, R23, R18, R26 ;  /* 0x0000001217177223 */ /* 0x000fc8000000001a */
[----:B------:R-:W-:-:S07]  /*0ae0*/  FFMA R6, R12, R10, R23 ;  /* 0x0000000a0c067223 */ /* 0x000fce0000000017 */
.L_x_6:
[----:B------:R-:W-:Y:S05]  /*0af0*/  BSYNC.RECONVERGENT B1 ;  /* 0x0000000000017941 */ /* 0x000fea0003800200 */
.L_x_5:
[----:B------:R-:W-:Y:S05]  /*0b00*/  @!P1 BRA `(.L_x_1) ;  /* 0x0000000000c09947 */ /* 0x000fea0003800000 */
[----:B------:R-:W-:Y:S01]  /*0b10*/  ISETP.GE.U32.AND P0, PT, R24, 0x4, PT ;  /* 0x000000041800780c */ /* 0x000fe20003f06070 */
[----:B------:R-:W-:Y:S01]  /*0b20*/  BSSY.RECONVERGENT B1, `(.L_x_7) ;  /* 0x000001e000017945 */ /* 0x000fe20003800200 */
[----:B------:R-:W-:-:S04]  /*0b30*/  LOP3.LUT R4, R4, 0x3, RZ, 0xc0, !PT ;  /* 0x0000000304047812 */ /* 0x000fc800078ec0ff */
[----:B------:R-:W-:-:S07]  /*0b40*/  ISETP.NE.AND P1, PT, R4, RZ, PT ;  /* 0x000000ff0400720c */ /* 0x000fce0003f25270 */
[----:B------:R-:W-:Y:S06]  /*0b50*/  @!P0 BRA `(.L_x_8) ;  /* 0x0000000000688947 */ /* 0x000fec0003800000 */
[----:B------:R-:W0:Y:S08]  /*0b60*/  LDC.64 R8, c[0x0][0x388] ;  /* 0x0000e200ff087b82 */ /* 0x000e300000000a00 */
[----:B------:R-:W1:Y:S01]  /*0b70*/  LDC.64 R10, c[0x0][0x380] ;  /* 0x0000e000ff0a7b82 */ /* 0x000e620000000a00 */
[----:B0-----:R-:W-:-:S07]  /*0b80*/  IMAD.WIDE R12, R3, 0x4, R8 ;  /* 0x00000004030c7825 */ /* 0x001fce00078e0208 */
[----:B------:R-:W0:Y:S01]  /*0b90*/  LDC.64 R8, c[0x0][0x398] ;  /* 0x0000e600ff087b82 */ /* 0x000e220000000a00 */
[----:B------:R-:W0:Y:S04]  /*0ba0*/  LDG.E R15, desc[UR4][R12.64] ;  /* 0x000000040c0f7981 */ /* 0x000e28000c1e1900 */
[----:B------:R-:W2:Y:S04]  /*0bb0*/  LDG.E R17, desc[UR4][R12.64+0x4] ;  /* 0x000004040c117981 */ /* 0x000ea8000c1e1900 */
[----:B------:R-:W3:Y:S04]  /*0bc0*/  LDG.E R19, desc[UR4][R12.64+0x8] ;  /* 0x000008040c137981 */ /* 0x000ee8000c1e1900 */
[----:B------:R-:W4:Y:S01]  /*0bd0*/  LDG.E R7, desc[UR4][R12.64+0xc] ;  /* 0x00000c040c077981 */ /* 0x000f22000c1e1900 */
[----:B-1----:R-:W-:-:S05]  /*0be0*/  IMAD.WIDE R10, R3, 0x4, R10 ;  /* 0x00000004030a7825 */ /* 0x002fca00078e020a */
[----:B------:R-:W5:Y:S04]  /*0bf0*/  LDG.E R5, desc[UR4][R10.64] ;  /* 0x000000040a057981 */ /* 0x000f68000c1e1900 */
[----:B------:R-:W5:Y:S04]  /*0c00*/  LDG.E R2, desc[UR4][R10.64+0x4] ;  /* 0x000004040a027981 */ /* 0x000f68000c1e1900 */
[----:B------:R-:W5:Y:S01]  /*0c10*/  LDG.E R13, desc[UR4][R10.64+0xc] ;  /* 0x00000c040a0d7981 */ /* 0x000f62000c1e1900 */
[----:B0-----:R-:W-:-:S04]  /*0c20*/  IMAD.WIDE R14, R15, 0x4, R8 ;  /* 0x000000040f0e7825 */ /* 0x001fc800078e0208 */
[--C-:B--2---:R-:W-:Y:S02]  /*0c30*/  IMAD.WIDE R16, R17, 0x4, R8.reuse ;  /* 0x0000000411107825 */ /* 0x104fe400078e0208 */
[----:B------:R-:W5:Y:S02]  /*0c40*/  LDG.E R14, desc[UR4][R14.64] ;  /* 0x000000040e0e7981 */ /* 0x000f64000c1e1900 */
[--C-:B---3--:R-:W-:Y:S02]  /*0c50*/  IMAD.WIDE R18, R19, 0x4, R8.reuse ;  /* 0x0000000413127825 */ /* 0x108fe400078e0208 */
[----:B------:R-:W2:Y:S02]  /*0c60*/  LDG.E R16, desc[UR4][R16.64] ;  /* 0x0000000410107981 */ /* 0x000ea4000c1e1900 */
[----:B----4-:R-:W-:Y:S02]  /*0c70*/  IMAD.WIDE R8, R7, 0x4, R8 ;  /* 0x0000000407087825 */ /* 0x010fe400078e0208 */
[----:B------:R-:W3:Y:S04]  /*0c80*/  LDG.E R18, desc[UR4][R18.64] ;  /* 0x0000000412127981 */ /* 0x000ee8000c1e1900 */
[----:B------:R-:W3:Y:S04]  /*0c90*/  LDG.E R7, desc[UR4][R10.64+0x8] ;  /* 0x000008040a077981 */ /* 0x000ee8000c1e1900 */
[----:B------:R-:W4:Y:S01]  /*0ca0*/  LDG.E R8, desc[UR4][R8.64] ;  /* 0x0000000408087981 */ /* 0x000f22000c1e1900 */
[----:B------:R-:W-:Y:S01]  /*0cb0*/  IADD3 R3, PT, PT, R3, 0x4, RZ ;  /* 0x0000000403037810 */ /* 0x000fe20007ffe0ff */
[----:B-----5:R-:W-:-:S04]  /*0cc0*/  FFMA R5, R5, R14, R6 ;  /* 0x0000000e05057223 */ /* 0x020fc80000000006 */
[----:B--2---:R-:W-:-:S04]  /*0cd0*/  FFMA R2, R2, R16, R5 ;  /* 0x0000001002027223 */ /* 0x004fc80000000005 */
[----:B---3--:R-:W-:-:S04]  /*0ce0*/  FFMA R2, R7, R18, R2 ;  /* 0x0000001207027223 */ /* 0x008fc80000000002 */
[----:B----4-:R-:W-:-:S07]  /*0cf0*/  FFMA R6, R13, R8, R2 ;  /* 0x000000080d067223 */ /* 0x010fce0000000002 */
.L_x_8:
[----:B------:R-:W-:Y:S05]  /*0d00*/  BSYNC.RECONVERGENT B1 ;  /* 0x0000000000017941 */ /* 0x000fea0003800200 */
.L_x_7:
[----:B------:R-:W-:Y:S05]  /*0d10*/  @!P1 BRA `(.L_x_1) ;  /* 0x00000000003c9947 */ /* 0x000fea0003800000 */
[----:B------:R-:W0:Y:S01]  /*0d20*/  LDC.64 R16, c[0x0][0x398] ;  /* 0x0000e600ff107b82 */ /* 0x000e220000000a00 */
[----:B------:R-:W-:-:S07]  /*0d30*/  IADD3 R2, PT, PT, -R4, RZ, RZ ;  /* 0x000000ff04027210 */ /* 0x000fce0007ffe1ff */
[----:B------:R-:W1:Y:S08]  /*0d40*/  LDC.64 R14, c[0x0][0x380] ;  /* 0x0000e000ff0e7b82 */ /* 0x000e700000000a00 */
[----:B------:R-:W2:Y:S02]  /*0d50*/  LDC.64 R12, c[0x0][0x388] ;  /* 0x0000e200ff0c7b82 */ /* 0x000ea40000000a00 */
.L_x_9:
[----:B--2---:R-:W-:-:S06]  /*0d60*/  IMAD.WIDE R4, R3, 0x4, R12 ;  /* 0x0000000403047825 */ /* 0x004fcc00078e020c */
[----:B------:R-:W0:Y:S01]  /*0d70*/  LDG.E R5, desc[UR4][R4.64] ;  /* 0x0000000404057981 */ /* 0x000e22000c1e1900 */
[----:B-1----:R-:W-:-:S06]  /*0d80*/  IMAD.WIDE R8, R3, 0x4, R14 ;  /* 0x0000000403087825 */ /* 0x002fcc00078e020e */
[----:B------:R-:W2:Y:S01]  /*0d90*/  LDG.E R9, desc[UR4][R8.64] ;  /* 0x0000000408097981 */ /* 0x000ea2000c1e1900 */
[----:B------:R-:W-:Y:S01]  /*0da0*/  IADD3 R2, PT, PT, R2, 0x1, RZ ;  /* 0x0000000102027810 */ /* 0x000fe20007ffe0ff */
[----:B0-----:R-:W-:-:S06]  /*0db0*/  IMAD.WIDE R10, R5, 0x4, R16 ;  /* 0x00000004050a7825 */ /* 0x001fcc00078e0210 */
[----:B------:R-:W2:Y:S01]  /*0dc0*/  LDG.E R10, desc[UR4][R10.64] ;  /* 0x000000040a0a7981 */ /* 0x000ea2000c1e1900 */
[----:B------:R-:W-:Y:S02]  /*0dd0*/  ISETP.NE.AND P0, PT, R2, RZ, PT ;  /* 0x000000ff0200720c */ /* 0x000fe40003f05270 */
[----:B------:R-:W-:Y:S01]  /*0de0*/  IADD3 R3, PT, PT, R3, 0x1, RZ ;  /* 0x0000000103037810 */ /* 0x000fe20007ffe0ff */
[----:B--2---:R-:W-:-:S10]  /*0df0*/  FFMA R6, R9, R10, R6 ;  /* 0x0000000a09067223 */ /* 0x004fd40000000006 */
[----:B------:R-:W-:Y:S05]  /*0e00*/  @P0 BRA `(.L_x_9) ;  /* 0xfffffffc00d40947 */ /* 0x000fea000383ffff */
.L_x_1:
[----:B------:R-:W-:Y:S05]  /*0e10*/  BSYNC.RECONVERGENT B0 ;  /* 0x0000000000007941 */ /* 0x000fea0003800200 */
.L_x_0:
[----:B------:R-:W0:Y:S02]  /*0e20*/  LDC.64 R2, c[0x0][0x3a0] ;  /* 0x0000e800ff027b82 */ /* 0x000e240000000a00 */
[----:B0-----:R-:W-:-:S05]  /*0e30*/  IMAD.WIDE R2, R0, 0x4, R2 ;  /* 0x0000000400027825 */ /* 0x001fca00078e0202 */
[----:B------:R-:W-:Y:S01]  /*0e40*/  STG.E desc[UR4][R2.64], R6 ;  /* 0x0000000602007986 */ /* 0x000fe2000c101904 */
[----:B------:R-:W-:Y:S05]  /*0e50*/  EXIT ;  /* 0x000000000000794d */ /* 0x000fea0003800000 */
.L_x_10:
[----:B------:R-:W-:-:S00]  /*0e60*/  BRA `(.L_x_10) ;  /* 0xfffffffc00fc7947 */ /* 0x000fc0000383ffff */
[----:B------:R-:W-:-:S00]  /*0e70*/  NOP ;  /* 0x0000000000007918 */ /* 0x000fc00000000000 */
        /* <DEDUP_REMOVED lines=8> */
.L_x_11:


//--------------------- .nv.shared.reserved.0     --------------------------
	.section	.nv.shared.reserved.0,"aw",@nobits
	.weak		__nv_reservedSMEM_offset_0_alias
	.size		__nv_reservedSMEM_offset_0_alias, 0, 64
	.other		__nv_reservedSMEM_offset_0_alias,@"STO_CUDA_RESERVED_SHARED STV_DEFAULT"
__nv_reservedSMEM_offset_0_alias:
	.zero		0
	.zero		64


//--------------------- .nv.constant0._Z7spmvCSRPfPiS0_S_S_i --------------------------
	.section	.nv.constant0._Z7spmvCSRPfPiS0_S_S_i,"a",@progbits
	.sectionflags	@""
	.align	4
.nv.constant0._Z7spmvCSRPfPiS0_S_S_i:
	.zero		940


//--------------------- SYMBOLS --------------------------

	.type		.nv.reservedSmem.offset0,@object
	.size		.nv.reservedSmem.offset0,0x4
